//
// Generated by NVIDIA NVVM Compiler
//
// Compiler Build ID: CL-36424714
// Cuda compilation tools, release 13.0, V13.0.88
// Based on NVVM 20.0.0
//

.version 9.0
.target sm_100
.address_size 64

	// .globl	_Z6kernelxPdS_S_

.visible .entry _Z6kernelxPdS_S_(
	.param .u64 _Z6kernelxPdS_S__param_0,
	.param .u64 .ptr .align 1 _Z6kernelxPdS_S__param_1,
	.param .u64 .ptr .align 1 _Z6kernelxPdS_S__param_2,
	.param .u64 .ptr .align 1 _Z6kernelxPdS_S__param_3
)
{
	.reg .pred 	%p<3>;
	.reg .b32 	%r<10>;
	.reg .b64 	%rd<16>;
	.reg .b64 	%fd<4>;

	ld.param.u64 	%rd7, [_Z6kernelxPdS_S__param_0];
	ld.param.u64 	%rd8, [_Z6kernelxPdS_S__param_1];
	ld.param.u64 	%rd9, [_Z6kernelxPdS_S__param_2];
	ld.param.u64 	%rd10, [_Z6kernelxPdS_S__param_3];
	mov.u32 	%r6, %ctaid.x;
	mov.u32 	%r1, %ntid.x;
	mov.u32 	%r7, %tid.x;
	mad.lo.s32 	%r9, %r6, %r1, %r7;
	cvt.s64.s32 	%rd15, %r9;
	setp.le.s64 	%p1, %rd7, %rd15;
	@%p1 bra 	$L__BB0_3;
	mov.u32 	%r8, %nctaid.x;
	mul.lo.s32 	%r3, %r8, %r1;
	cvta.to.global.u64 	%rd2, %rd8;
	cvta.to.global.u64 	%rd3, %rd9;
	cvta.to.global.u64 	%rd4, %rd10;
$L__BB0_2:
	shl.b64 	%rd11, %rd15, 3;
	add.s64 	%rd12, %rd2, %rd11;
	ld.global.f64 	%fd1, [%rd12];
	add.s64 	%rd13, %rd3, %rd11;
	ld.global.f64 	%fd2, [%rd13];
	add.f64 	%fd3, %fd1, %fd2;
	add.s64 	%rd14, %rd4, %rd11;
	st.global.f64 	[%rd14], %fd3;
	add.s32 	%r9, %r9, %r3;
	cvt.s64.s32 	%rd15, %r9;
	setp.gt.s64 	%p2, %rd7, %rd15;
	@%p2 bra 	$L__BB0_2;
$L__BB0_3:
	ret;

}


// ===== COMPILED SASS (sm_100) =====

	.target	sm_100

	.elftype	@"ET_EXEC"


//--------------------- .note.nv.tkinfo           --------------------------
	.section	.note.nv.tkinfo,"",@"SHT_NOTE"
	.sectionflags	@"SHF_NOTE_NV_TKINFO"
	.tkinfo
        /*0018*/ 	.word	0x00000002
        /*0030*/ 	.string	""
        /*0030*/ 	.string	"ptxas"
        /*0030*/ 	.string	"Cuda compilation tools, release 13.0, V13.0.88"
        /*0030*/ 	.string	"Build cuda_13.0.r13.0/compiler.36424714_0"
        /*0030*/ 	.string	"-arch sm_100 -m 64 "



//--------------------- .note.nv.cuinfo           --------------------------
	.section	.note.nv.cuinfo,"",@"SHT_NOTE"
	.sectionflags	@"SHF_NOTE_NV_CUINFO"
        /*0018*/ 	.short	0x0002
        /*001a*/ 	.short	0x0064
        /*001c*/ 	.short	0x0082
	.zero		2


//--------------------- .nv.info                  --------------------------
	.section	.nv.info,"",@"SHT_CUDA_INFO"
	.align	4


	//----- nvinfo : EIATTR_REGCOUNT
	.align		4
        /*0000*/ 	.byte	0x04, 0x2f
        /*0002*/ 	.short	(.L_1 - .L_0)
	.align		4
.L_0:
        /*0004*/ 	.word	index@(_Z6kernelxPdS_S_)
        /*0008*/ 	.word	0x00000010


	//----- nvinfo : EIATTR_FRAME_SIZE
	.align		4
.L_1:
        /*000c*/ 	.byte	0x04, 0x11
        /*000e*/ 	.short	(.L_3 - .L_2)
	.align		4
.L_2:
        /*0010*/ 	.word	index@(_Z6kernelxPdS_S_)
        /*0014*/ 	.word	0x00000000


	//----- nvinfo : EIATTR_MIN_STACK_SIZE
	.align		4
.L_3:
        /*0018*/ 	.byte	0x04, 0x12
        /*001a*/ 	.short	(.L_5 - .L_4)
	.align		4
.L_4:
        /*001c*/ 	.word	index@(_Z6kernelxPdS_S_)
        /*0020*/ 	.word	0x00000000
.L_5:


//--------------------- .nv.compat                --------------------------
	.section	.nv.compat,"",@"SHT_CUDA_COMPAT_INFO"
	.align	4
        /*0000*/ 	.byte	0x02, 0x09, 0x00, 0x00, 0x02, 0x02, 0x01, 0x00, 0x02, 0x05, 0x05, 0x00, 0x03, 0x07, 0x01, 0x01
        /*0010*/ 	.byte	0x02, 0x03, 0x00, 0x00, 0x02, 0x06, 0x01, 0x00, 0x04, 0x0b, 0x08, 0x00, 0x01, 0x00, 0x00, 0x00
        /*0020*/ 	.byte	0x00, 0x00, 0x00, 0x00


//--------------------- .nv.info._Z6kernelxPdS_S_ --------------------------
	.section	.nv.info._Z6kernelxPdS_S_,"",@"SHT_CUDA_INFO"
	.sectionflags	@""
	.align	4


	//----- nvinfo : EIATTR_CUDA_API_VERSION
	.align		4
        /*0000*/ 	.byte	0x04, 0x37
        /*0002*/ 	.short	(.L_7 - .L_6)
.L_6:
        /*0004*/ 	.word	0x00000082


	//----- nvinfo : EIATTR_KPARAM_INFO
	.align		4
.L_7:
        /*0008*/ 	.byte	0x04, 0x17
        /*000a*/ 	.short	(.L_9 - .L_8)
.L_8:
        /*000c*/ 	.word	0x00000000
        /*0010*/ 	.short	0x0003
        /*0012*/ 	.short	0x0018
        /*0014*/ 	.byte	0x00, 0xf5, 0x21, 0x00


	//----- nvinfo : EIATTR_KPARAM_INFO
	.align		4
.L_9:
        /*0018*/ 	.byte	0x04, 0x17
        /*001a*/ 	.short	(.L_11 - .L_10)
.L_10:
        /*001c*/ 	.word	0x00000000
        /*0020*/ 	.short	0x0002
        /*0022*/ 	.short	0x0010
        /*0024*/ 	.byte	0x00, 0xf5, 0x21, 0x00


	//----- nvinfo : EIATTR_KPARAM_INFO
	.align		4
.L_11:
        /*0028*/ 	.byte	0x04, 0x17
        /*002a*/ 	.short	(.L_13 - .L_12)
.L_12:
        /*002c*/ 	.word	0x00000000
        /*0030*/ 	.short	0x0001
        /*0032*/ 	.short	0x0008
        /*0034*/ 	.byte	0x00, 0xf5, 0x21, 0x00


	//----- nvinfo : EIATTR_KPARAM_INFO
	.align		4
.L_13:
        /*0038*/ 	.byte	0x04, 0x17
        /*003a*/ 	.short	(.L_15 - .L_14)
.L_14:
        /*003c*/ 	.word	0x00000000
        /*0040*/ 	.short	0x0000
        /*0042*/ 	.short	0x0000
        /*0044*/ 	.byte	0x00, 0xf0, 0x21, 0x00


	//----- nvinfo : EIATTR_SPARSE_MMA_MASK
	.align		4
.L_15:
        /*0048*/ 	.byte	0x03, 0x50
        /*004a*/ 	.short	0x0000


	//----- nvinfo : EIATTR_MAXREG_COUNT
	.align		4
        /*004c*/ 	.byte	0x03, 0x1b
        /*004e*/ 	.short	0x00ff


	//----- nvinfo : EIATTR_MERCURY_ISA_VERSION
	.align		4
        /*0050*/ 	.byte	0x03, 0x5f
        /*0052*/ 	.short	0x0101


	//----- nvinfo : EIATTR_VRC_CTA_INIT_COUNT
	.align		4
        /*0054*/ 	.byte	0x02, 0x4a
	.zero		1
	.zero		1


	//----- nvinfo : EIATTR_EXIT_INSTR_OFFSETS
	.align		4
        /*0058*/ 	.byte	0x04, 0x1c
        /*005a*/ 	.short	(.L_17 - .L_16)


	//   ....[0]....
.L_16:
        /*005c*/ 	.word	0x00000090


	//   ....[1]....
        /*0060*/ 	.word	0x00000230


	//----- nvinfo : EIATTR_CRS_STACK_SIZE
	.align		4
.L_17:
        /*0064*/ 	.byte	0x04, 0x1e
        /*0066*/ 	.short	(.L_19 - .L_18)
.L_18:
        /*0068*/ 	.word	0x00000000


	//----- nvinfo : EIATTR_CBANK_PARAM_SIZE
	.align		4
.L_19:
        /*006c*/ 	.byte	0x03, 0x19
        /*006e*/ 	.short	0x0020


	//----- nvinfo : EIATTR_PARAM_CBANK
	.align		4
        /*0070*/ 	.byte	0x04, 0x0a
        /*0072*/ 	.short	(.L_21 - .L_20)
	.align		4
.L_20:
        /*0074*/ 	.word	index@(.nv.constant0._Z6kernelxPdS_S_)
        /*0078*/ 	.short	0x0380
        /*007a*/ 	.short	0x0020


	//----- nvinfo : EIATTR_SW_WAR
	.align		4
.L_21:
        /*007c*/ 	.byte	0x04, 0x36
        /*007e*/ 	.short	(.L_23 - .L_22)
.L_22:
        /*0080*/ 	.word	0x00000008
.L_23:


//--------------------- .nv.callgraph             --------------------------
	.section	.nv.callgraph,"",@"SHT_CUDA_CALLGRAPH"
	.align	4
	.sectionentsize	8
	.align		4
        /*0000*/ 	.word	0x00000000
	.align		4
        /*0004*/ 	.word	0xffffffff
	.align		4
        /*0008*/ 	.word	0x00000000
	.align		4
        /*000c*/ 	.word	0xfffffffe
	.align		4
        /*0010*/ 	.word	0x00000000
	.align		4
        /*0014*/ 	.word	0xfffffffd
	.align		4
        /*0018*/ 	.word	0x00000000
	.align		4
        /*001c*/ 	.word	0xfffffffc


//--------------------- .text._Z6kernelxPdS_S_    --------------------------
	.section	.text._Z6kernelxPdS_S_,"ax",@progbits
	.align	128
        .global         _Z6kernelxPdS_S_
        .type           _Z6kernelxPdS_S_,@function
        .size           _Z6kernelxPdS_S_,(.L_x_2 - _Z6kernelxPdS_S_)
        .other          _Z6kernelxPdS_S_,@"STO_CUDA_ENTRY STV_DEFAULT"
_Z6kernelxPdS_S_:
.text._Z6kernelxPdS_S_:
[----:B------:R-:W-:Y:S01]  /*0000*/  LDC R1, c[0x0][0x37c] ;  /* 0x0000df00ff017b82 */ /* 0x000fe20000000800 */
[----:B------:R-:W0:Y:S07]  /*0010*/  S2R R0, SR_TID.X ;  /* 0x0000000000007919 */ /* 0x000e2e0000002100 */
[----:B------:R-:W0:Y:S01]  /*0020*/  S2UR UR4, SR_CTAID.X ;  /* 0x00000000000479c3 */ /* 0x000e220000002500 */
[----:B------:R-:W1:Y:S07]  /*0030*/  LDCU.64 UR8, c[0x0][0x380] ;  /* 0x00007000ff0877ac */ /* 0x000e6e0008000a00 */
[----:B------:R-:W0:Y:S02]  /*0040*/  LDC R11, c[0x0][0x360] ;  /* 0x0000d800ff0b7b82 */ /* 0x000e240000000800 */
[----:B0-----:R-:W-:-:S05]  /*0050*/  IMAD R0, R11, UR4, R0 ;  /* 0x000000040b007c24 */ /* 0x001fca000f8e0200 */
[----:B-1----:R-:W-:Y:S02]  /*0060*/  ISETP.GE.U32.AND P0, PT, R0, UR8, PT ;  /* 0x0000000800007c0c */ /* 0x002fe4000bf06070 */
[----:B------:R-:W-:-:S04]  /*0070*/  SHF.R.S32.HI R2, RZ, 0x1f, R0 ;  /* 0x0000001fff027819 */ /* 0x000fc80000011400 */
[----:B------:R-:W-:-:S13]  /*0080*/  ISETP.GE.AND.EX P0, PT, R2, UR9, PT, P0 ;  /* 0x0000000902007c0c */ /* 0x000fda000bf06300 */
[----:B------:R-:W-:Y:S05]  /*0090*/  @P0 EXIT ;  /* 0x000000000000094d */ /* 0x000fea0003800000 */
[----:B------:R-:W0:Y:S01]  /*00a0*/  LDCU UR4, c[0x0][0x370] ;  /* 0x00006e00ff0477ac */ /* 0x000e220008000800 */
[----:B------:R-:W-:Y:S02]  /*00b0*/  IMAD.MOV.U32 R13, RZ, RZ, R2 ;  /* 0x000000ffff0d7224 */ /* 0x000fe400078e0002 */
[----:B------:R-:W-:Y:S01]  /*00c0*/  IMAD.MOV.U32 R10, RZ, RZ, R0 ;  /* 0x000000ffff0a7224 */ /* 0x000fe200078e0000 */
[----:B------:R-:W1:Y:S01]  /*00d0*/  LDCU.64 UR6, c[0x0][0x358] ;  /* 0x00006b00ff0677ac */ /* 0x000e620008000a00 */
[----:B------:R-:W2:Y:S01]  /*00e0*/  LDCU.64 UR10, c[0x0][0x388] ;  /* 0x00007100ff0a77ac */ /* 0x000ea20008000a00 */
[----:B------:R-:W3:Y:S01]  /*00f0*/  LDCU.128 UR12, c[0x0][0x390] ;  /* 0x00007200ff0c77ac */ /* 0x000ee20008000c00 */
[----:B0-----:R-:W-:-:S07]  /*0100*/  IMAD R11, R11, UR4, RZ ;  /* 0x000000040b0b7c24 */ /* 0x001fce000f8e02ff */
.L_x_0:
[C---:B0-----:R-:W-:Y:S01]  /*0110*/  IMAD.SHL.U32 R8, R10.reuse, 0x8, RZ ;  /* 0x000000080a087824 */ /* 0x041fe200078e00ff */
[----:B------:R-:W-:-:S04]  /*0120*/  SHF.L.U64.HI R9, R10, 0x3, R13 ;  /* 0x000000030a097819 */ /* 0x000fc8000001020d */
[C---:B---3--:R-:W-:Y:S02]  /*0130*/  IADD3 R4, P1, PT, R8.reuse, UR12, RZ ;  /* 0x0000000c08047c10 */ /* 0x048fe4000ff3e0ff */
[----:B--2---:R-:W-:Y:S02]  /*0140*/  IADD3 R6, P0, PT, R8, UR10, RZ ;  /* 0x0000000a08067c10 */ /* 0x004fe4000ff1e0ff */
[C---:B------:R-:W-:Y:S02]  /*0150*/  IADD3.X R5, PT, PT, R9.reuse, UR13, RZ, P1, !PT ;  /* 0x0000000d09057c10 */ /* 0x040fe40008ffe4ff */
[----:B------:R-:W-:-:S04]  /*0160*/  IADD3.X R7, PT, PT, R9, UR11, RZ, P0, !PT ;  /* 0x0000000b09077c10 */ /* 0x000fc800087fe4ff */
[----:B-1----:R-:W2:Y:S04]  /*0170*/  LDG.E.64 R4, desc[UR6][R4.64] ;  /* 0x0000000604047981 */ /* 0x002ea8000c1e1b00 */
[----:B------:R-:W2:Y:S01]  /*0180*/  LDG.E.64 R2, desc[UR6][R6.64] ;  /* 0x0000000606027981 */ /* 0x000ea2000c1e1b00 */
[----:B------:R-:W-:Y:S01]  /*0190*/  IADD3 R8, P0, PT, R8, UR14, RZ ;  /* 0x0000000e08087c10 */ /* 0x000fe2000ff1e0ff */
[----:B------:R-:W-:-:S03]  /*01a0*/  IMAD.IADD R10, R11, 0x1, R0 ;  /* 0x000000010b0a7824 */ /* 0x000fc600078e0200 */
[----:B------:R-:W-:Y:S02]  /*01b0*/  IADD3.X R9, PT, PT, R9, UR15, RZ, P0, !PT ;  /* 0x0000000f09097c10 */ /* 0x000fe400087fe4ff */
[----:B------:R-:W-:Y:S02]  /*01c0*/  ISETP.GE.U32.AND P0, PT, R10, UR8, PT ;  /* 0x000000080a007c0c */ /* 0x000fe4000bf06070 */
[----:B------:R-:W-:-:S04]  /*01d0*/  SHF.R.S32.HI R13, RZ, 0x1f, R10 ;  /* 0x0000001fff0d7819 */ /* 0x000fc8000001140a */
[----:B------:R-:W-:Y:S01]  /*01e0*/  ISETP.GE.AND.EX P0, PT, R13, UR9, PT, P0 ;  /* 0x000000090d007c0c */ /* 0x000fe2000bf06300 */
[----:B------:R-:W-:Y:S01]  /*01f0*/  IMAD.MOV.U32 R0, RZ, RZ, R10 ;  /* 0x000000ffff007224 */ /* 0x000fe200078e000a */
[----:B--2---:R-:W-:-:S07]  /*0200*/  DADD R2, R2, R4 ;  /* 0x0000000002027229 */ /* 0x004fce0000000004 */
[----:B------:R0:W-:Y:S04]  /*0210*/  STG.E.64 desc[UR6][R8.64], R2 ;  /* 0x0000000208007986 */ /* 0x0001e8000c101b06 */
[----:B------:R-:W-:Y:S05]  /*0220*/  @!P0 BRA `(.L_x_0) ;  /* 0xfffffffc00b88947 */ /* 0x000fea000383ffff */
[----:B------:R-:W-:Y:S05]  /*0230*/  EXIT ;  /* 0x000000000000794d */ /* 0x000fea0003800000 */
.L_x_1:
[----:B------:R-:W-:-:S00]  /*0240*/  BRA `(.L_x_1) ;  /* 0xfffffffc00fc7947 */ /* 0x000fc0000383ffff */
[----:B------:R-:W-:-:S00]  /*0250*/  NOP ;  /* 0x0000000000007918 */ /* 0x000fc00000000000 */
        /* <DEDUP_REMOVED lines=10> */
.L_x_2:


//--------------------- .nv.shared.reserved.0     --------------------------
	.section	.nv.shared.reserved.0,"aw",@nobits
	.weak		__nv_reservedSMEM_offset_0_alias
	.size		__nv_reservedSMEM_offset_0_alias, 0, 64
	.other		__nv_reservedSMEM_offset_0_alias,@"STO_CUDA_RESERVED_SHARED STV_DEFAULT"
__nv_reservedSMEM_offset_0_alias:
	.zero		0
	.zero		64


//--------------------- .nv.constant0._Z6kernelxPdS_S_ --------------------------
	.section	.nv.constant0._Z6kernelxPdS_S_,"a",@progbits
	.sectionflags	@""
	.align	4
.nv.constant0._Z6kernelxPdS_S_:
	.zero		928


//--------------------- SYMBOLS --------------------------

	.type		.nv.reservedSmem.offset0,@object
	.size		.nv.reservedSmem.offset0,0x4
